	.headerflags	@"EF_CUDA_TEXMODE_UNIFIED EF_CUDA_64BIT_ADDRESS EF_CUDA_SM75 EF_CUDA_VIRTUAL_SM(EF_CUDA_SM75)"
	.elftype	@"ET_EXEC"


//--------------------- .nv.info                  --------------------------
	.section	.nv.info,"",@"SHT_CUDA_INFO"
	.align	4


	//----- nvinfo : EIATTR_REGCOUNT
	.align		4
        /*0000*/ 	.byte	0x04, 0x2f
        /*0002*/ 	.short	(.L_1 - .L_0)
	.align		4
.L_0:
        /*0004*/ 	.word	index@(_Z6matmulPfS_S_iii)
        /*0008*/ 	.word	0x0000004b


	//----- nvinfo : EIATTR_MAX_STACK_SIZE
	.align		4
.L_1:
        /*000c*/ 	.byte	0x04, 0x23
        /*000e*/ 	.short	(.L_3 - .L_2)
	.align		4
.L_2:
        /*0010*/ 	.word	index@(_Z6matmulPfS_S_iii)
        /*0014*/ 	.word	0x00000000


	//----- nvinfo : EIATTR_MIN_STACK_SIZE
	.align		4
.L_3:
        /*0018*/ 	.byte	0x04, 0x12
        /*001a*/ 	.short	(.L_5 - .L_4)
	.align		4
.L_4:
        /*001c*/ 	.word	index@(_Z6matmulPfS_S_iii)
        /*0020*/ 	.word	0x00000000


	//----- nvinfo : EIATTR_FRAME_SIZE
	.align		4
.L_5:
        /*0024*/ 	.byte	0x04, 0x11
        /*0026*/ 	.short	(.L_7 - .L_6)
	.align		4
.L_6:
        /*0028*/ 	.word	index@(_Z6matmulPfS_S_iii)
        /*002c*/ 	.word	0x00000000
.L_7:


//--------------------- .nv.info._Z6matmulPfS_S_iii --------------------------
	.section	.nv.info._Z6matmulPfS_S_iii,"",@"SHT_CUDA_INFO"
	.align	4


	//----- nvinfo : EIATTR_SW_WAR
	.align		4
        /*0000*/ 	.byte	0x04, 0x36
        /*0002*/ 	.short	(.L_9 - .L_8)
.L_8:
        /*0004*/ 	.word	0x00000001


	//----- nvinfo : EIATTR_CUDA_API_VERSION
	.align		4
.L_9:
        /*0008*/ 	.byte	0x04, 0x37
        /*000a*/ 	.short	(.L_11 - .L_10)
.L_10:
        /*000c*/ 	.word	0x00000073


	//----- nvinfo : EIATTR_PARAM_CBANK
	.align		4
.L_11:
        /*0010*/ 	.byte	0x04, 0x0a
        /*0012*/ 	.short	(.L_13 - .L_12)
	.align		4
.L_12:
        /*0014*/ 	.word	index@(.nv.constant0._Z6matmulPfS_S_iii)
        /*0018*/ 	.short	0x0160
        /*001a*/ 	.short	0x0024


	//----- nvinfo : EIATTR_CBANK_PARAM_SIZE
	.align		4
.L_13:
        /*001c*/ 	.byte	0x03, 0x19
        /*001e*/ 	.short	0x0024


	//----- nvinfo : EIATTR_KPARAM_INFO
	.align		4
        /*0020*/ 	.byte	0x04, 0x17
        /*0022*/ 	.short	(.L_15 - .L_14)
.L_14:
        /*0024*/ 	.word	0x00000000
        /*0028*/ 	.short	0x0005
        /*002a*/ 	.short	0x0020
        /*002c*/ 	.byte	0x00, 0xf0, 0x11, 0x00


	//----- nvinfo : EIATTR_KPARAM_INFO
	.align		4
.L_15:
        /*0030*/ 	.byte	0x04, 0x17
        /*0032*/ 	.short	(.L_17 - .L_16)
.L_16:
        /*0034*/ 	.word	0x00000000
        /*0038*/ 	.short	0x0004
        /*003a*/ 	.short	0x001c
        /*003c*/ 	.byte	0x00, 0xf0, 0x11, 0x00


	//----- nvinfo : EIATTR_KPARAM_INFO
	.align		4
.L_17:
        /*0040*/ 	.byte	0x04, 0x17
        /*0042*/ 	.short	(.L_19 - .L_18)
.L_18:
        /*0044*/ 	.word	0x00000000
        /*0048*/ 	.short	0x0003
        /*004a*/ 	.short	0x0018
        /*004c*/ 	.byte	0x00, 0xf0, 0x11, 0x00


	//----- nvinfo : EIATTR_KPARAM_INFO
	.align		4
.L_19:
        /*0050*/ 	.byte	0x04, 0x17
        /*0052*/ 	.short	(.L_21 - .L_20)
.L_20:
        /*0054*/ 	.word	0x00000000
        /*0058*/ 	.short	0x0002
        /*005a*/ 	.short	0x0010
        /*005c*/ 	.byte	0x00, 0xf0, 0x21, 0x00


	//----- nvinfo : EIATTR_KPARAM_INFO
	.align		4
.L_21:
        /*0060*/ 	.byte	0x04, 0x17
        /*0062*/ 	.short	(.L_23 - .L_22)
.L_22:
        /*0064*/ 	.word	0x00000000
        /*0068*/ 	.short	0x0001
        /*006a*/ 	.short	0x0008
        /*006c*/ 	.byte	0x00, 0xf0, 0x21, 0x00


	//----- nvinfo : EIATTR_KPARAM_INFO
	.align		4
.L_23:
        /*0070*/ 	.byte	0x04, 0x17
        /*0072*/ 	.short	(.L_25 - .L_24)
.L_24:
        /*0074*/ 	.word	0x00000000
        /*0078*/ 	.short	0x0000
        /*007a*/ 	.short	0x0000
        /*007c*/ 	.byte	0x00, 0xf0, 0x21, 0x00


	//----- nvinfo : EIATTR_MAXREG_COUNT
	.align		4
.L_25:
        /*0080*/ 	.byte	0x03, 0x1b
        /*0082*/ 	.short	0x00ff


	//----- nvinfo : EIATTR_EXIT_INSTR_OFFSETS
	.align		4
        /*0084*/ 	.byte	0x04, 0x1c
        /*0086*/ 	.short	(.L_27 - .L_26)


	//   ....[0]....
.L_26:
        /*0088*/ 	.word	0x000000b0


	//   ....[1]....
        /*008c*/ 	.word	0x00001e40
.L_27:


//--------------------- .nv.rel.action            --------------------------
	.section	.nv.rel.action,"",@"SHT_CUDA_RELOCINFO"
	.align	8
	.sectionentsize	8
        /*0000*/ 	.byte	0x4b, 0x00, 0x00, 0x00, 0x00, 0x00, 0x00, 0x00, 0x00, 0x02, 0x02, 0x08, 0x10, 0x0a, 0x2f, 0x22
        /* <DEDUP_REMOVED lines=12> */
        /*00d0*/ 	.byte	0x00, 0x00, 0x00, 0x14, 0x2c, 0x00, 0x00, 0x00


//--------------------- .nv.constant0._Z6matmulPfS_S_iii --------------------------
	.section	.nv.constant0._Z6matmulPfS_S_iii,"a",@progbits
	.align	4
.nv.constant0._Z6matmulPfS_S_iii:
	.zero		388


//--------------------- .text._Z6matmulPfS_S_iii  --------------------------
	.section	.text._Z6matmulPfS_S_iii,"ax",@progbits
	.sectionflags	@"SHF_BARRIERS=1"
	.sectioninfo	@"SHI_REGISTERS=75"
	.align	128
        .global         _Z6matmulPfS_S_iii
        .type           _Z6matmulPfS_S_iii,@function
        .size           _Z6matmulPfS_S_iii,(.L_x_4 - _Z6matmulPfS_S_iii)
        .other          _Z6matmulPfS_S_iii,@"STO_CUDA_ENTRY STV_DEFAULT"
_Z6matmulPfS_S_iii:
.text._Z6matmulPfS_S_iii:
[----:B------:R-:W-:-:S02]  /*0000*/  MOV R1, c[0x0][0x28] ;  /* 0x00000a0000017a02 */ /* 0x000fc40000000f00 */
[----:B------:R-:W0:Y:S01]  /*0010*/  S2R R67, SR_CTAID.X ;  /* 0x0000000000437919 */ /* 0x000e220000002500 */
[----:B------:R-:W-:Y:S02]  /*0020*/  ULDC UR4, c[0x0][0x4] ;  /* 0x0000010000047ab9 */ /* 0x000fe40000000800 */
[----:B------:R-:W-:Y:S01]  /*0030*/  USHF.L.U32 UR4, UR4, 0x3, URZ ;  /* 0x0000000304047899 */ /* 0x000fe2000800063f */
[----:B------:R-:W0:Y:S04]  /*0040*/  S2R R2, SR_TID.X ;  /* 0x0000000000027919 */ /* 0x000e280000002100 */
[----:B------:R-:W1:Y:S04]  /*0050*/  S2R R3, SR_CTAID.Y ;  /* 0x0000000000037919 */ /* 0x000e680000002600 */
[----:B------:R-:W1:Y:S01]  /*0060*/  S2R R0, SR_TID.Y ;  /* 0x0000000000007919 */ /* 0x000e620000002200 */
[----:B0-----:R-:W-:-:S05]  /*0070*/  IMAD R67, R67, c[0x0][0x0], R2 ;  /* 0x0000000043437a24 */ /* 0x001fca00078e0202 */
[----:B------:R-:W-:Y:S01]  /*0080*/  ISETP.GE.AND P0, PT, R67, c[0x0][0x17c], PT ;  /* 0x00005f0043007a0c */ /* 0x000fe20003f06270 */
[----:B-1----:R-:W-:-:S05]  /*0090*/  IMAD R66, R3, UR4, R0 ;  /* 0x0000000403427c24 */ /* 0x002fca000f8e0200 */
[----:B------:R-:W-:-:S12]  /*00a0*/  ISETP.GE.OR P0, PT, R66, c[0x0][0x178], P0 ;  /* 0x00005e0042007a0c */ /* 0x000fd80000706670 */
[----:B------:R-:W-:Y:S05]  /*00b0*/  @P0 EXIT ;  /* 0x000000000000094d */ /* 0x000fea0003800000 */
[----:B------:R-:W-:-:S12]  /*00c0*/  ISETP.LT.AND P0, PT, RZ, c[0x0][0x180], PT ;  /* 0x00006000ff007a0c */ /* 0x000fd80003f01270 */
[----:B------:R-:W-:Y:S05]  /*00d0*/  @P0 BRA `(.L_x_0) ;  /* 0x0000009000000947 */ /* 0x000fea0003800000 */
[----:B------:R-:W-:Y:S02]  /*00e0*/  MOV R55, RZ ;  /* 0x000000ff00377202 */ /* 0x000fe40000000f00 */
[----:B------:R-:W-:Y:S02]  /*00f0*/  MOV R63, RZ ;  /* 0x000000ff003f7202 */ /* 0x000fe40000000f00 */
[----:B------:R-:W-:Y:S02]  /*0100*/  MOV R49, RZ ;  /* 0x000000ff00317202 */ /* 0x000fe40000000f00 */
[----:B------:R-:W-:Y:S02]  /*0110*/  MOV R44, RZ ;  /* 0x000000ff002c7202 */ /* 0x000fe40000000f00 */
[----:B------:R-:W-:Y:S02]  /*0120*/  MOV R53, RZ ;  /* 0x000000ff00357202 */ /* 0x000fe40000000f00 */
[----:B------:R-:W-:-:S02]  /*0130*/  MOV R41, RZ ;  /* 0x000000ff00297202 */ /* 0x000fc40000000f00 */
[----:B------:R-:W-:Y:S02]  /*0140*/  MOV R29, RZ ;  /* 0x000000ff001d7202 */ /* 0x000fe40000000f00 */
[----:B------:R-:W-:Y:S01]  /*0150*/  MOV R59, RZ ;  /* 0x000000ff003b7202 */ /* 0x000fe20000000f00 */
[----:B------:R-:W-:Y:S05]  /*0160*/  BRA `(.L_x_1) ;  /* 0x00001b9000007947 */ /* 0x000fea0003800000 */
.L_x_0:
[----:B------:R-:W-:Y:S01]  /*0170*/  UMOV UR4, 0x1f ;  /* 0x0000001f00047882 */ /* 0x000fe20000000000 */
[----:B------:R-:W-:Y:S01]  /*0180*/  SHF.L.U32 R65, R0, 0x7, RZ ;  /* 0x0000000700417819 */ /* 0x000fe200000006ff */
[----:B------:R-:W-:Y:S01]  /*0190*/  ULDC UR5, c[0x0][0x180] ;  /* 0x0000600000057ab9 */ /* 0x000fe20000000800 */
[----:B------:R-:W-:Y:S01]  /*01a0*/  MOV R3, RZ ;  /* 0x000000ff00037202 */ /* 0x000fe20000000f00 */
[----:B------:R-:W-:Y:S01]  /*01b0*/  UIADD3 UR4, UR4, UR5, URZ ;  /* 0x0000000504047290 */ /* 0x000fe2000fffe03f */
[----:B------:R-:W-:Y:S02]  /*01c0*/  MOV R55, RZ ;  /* 0x000000ff00377202 */ /* 0x000fe40000000f00 */
[----:B------:R-:W-:Y:S01]  /*01d0*/  MOV R63, RZ ;  /* 0x000000ff003f7202 */ /* 0x000fe20000000f00 */
[----:B------:R-:W-:Y:S01]  /*01e0*/  USHF.R.S32.HI UR5, URZ, 0x1f, UR4 ;  /* 0x0000001f3f057899 */ /* 0x000fe20008011404 */
[----:B------:R-:W-:-:S02]  /*01f0*/  MOV R49, RZ ;  /* 0x000000ff00317202 */ /* 0x000fc40000000f00 */
[----:B------:R-:W-:Y:S01]  /*0200*/  MOV R44, RZ ;  /* 0x000000ff002c7202 */ /* 0x000fe20000000f00 */
[----:B------:R-:W-:Y:S01]  /*0210*/  ULEA.HI UR5, UR5, UR4, URZ, 0x5 ;  /* 0x0000000405057291 */ /* 0x000fe2000f8f283f */
[----:B------:R-:W-:Y:S02]  /*0220*/  MOV R53, RZ ;  /* 0x000000ff00357202 */ /* 0x000fe40000000f00 */
[----:B------:R-:W-:Y:S01]  /*0230*/  MOV R41, RZ ;  /* 0x000000ff00297202 */ /* 0x000fe20000000f00 */
[----:B------:R-:W-:Y:S01]  /*0240*/  USHF.R.S32.HI UR5, URZ, 0x5, UR5 ;  /* 0x000000053f057899 */ /* 0x000fe20008011405 */
[----:B------:R-:W-:Y:S02]  /*0250*/  MOV R29, RZ ;  /* 0x000000ff001d7202 */ /* 0x000fe40000000f00 */
[----:B------:R-:W-:Y:S02]  /*0260*/  MOV R59, RZ ;  /* 0x000000ff003b7202 */ /* 0x000fe40000000f00 */
[----:B------:R-:W-:-:S02]  /*0270*/  LEA R64, R2, R65, 0x2 ;  /* 0x0000004102407211 */ /* 0x000fc400078e10ff */
.L_x_2:
[C---:B------:R-:W-:Y:S02]  /*0280*/  LEA R5, R3.reuse, R2, 0x5 ;  /* 0x0000000203057211 */ /* 0x040fe400078e28ff */
[----:B------:R-:W-:-:S02]  /*0290*/  LEA R6, R3, R0, 0x5 ;  /* 0x0000000003067211 */ /* 0x000fc400078e28ff */
[----:B------:R-:W-:Y:S01]  /*02a0*/  MOV R4, 0x4 ;  /* 0x0000000400047802 */ /* 0x000fe20000000f00 */
[----:B------:R-:W-:Y:S02]  /*02b0*/  IMAD R5, R66, c[0x0][0x180], R5 ;  /* 0x0000600042057a24 */ /* 0x000fe400078e0205 */
[----:B------:R-:W-:Y:S02]  /*02c0*/  IMAD R23, R6, c[0x0][0x17c], R67 ;  /* 0x00005f0006177a24 */ /* 0x000fe400078e0243 */
[C---:B------:R-:W-:Y:S02]  /*02d0*/  IMAD R9, R4.reuse, c[0x0][0x180], R5 ;  /* 0x0000600004097a24 */ /* 0x040fe400078e0205 */
[C---:B------:R-:W-:Y:S02]  /*02e0*/  IMAD R11, R4.reuse, c[0x0][0x17c], R23 ;  /* 0x00005f00040b7a24 */ /* 0x040fe400078e0217 */
[C---:B------:R-:W-:Y:S02]  /*02f0*/  IMAD R13, R4.reuse, c[0x0][0x180], R9 ;  /* 0x00006000040d7a24 */ /* 0x040fe400078e0209 */
[----:B------:R-:W-:-:S02]  /*0300*/  IMAD R15, R4, c[0x0][0x17c], R11 ;  /* 0x00005f00040f7a24 */ /* 0x000fc400078e020b */
[----:B------:R-:W-:-:S04]  /*0310*/  IMAD.WIDE.U32 R6, R5, R4, c[0x0][0x160] ;  /* 0x0000580005067625 */ /* 0x000fc800078e0004 */
[C---:B------:R-:W-:Y:S02]  /*0320*/  IMAD R5, R4.reuse, c[0x0][0x180], R13 ;  /* 0x0000600004057a24 */ /* 0x040fe400078e020d */
[----:B------:R-:W-:Y:S02]  /*0330*/  IMAD R35, R4, c[0x0][0x17c], R15 ;  /* 0x00005f0004237a24 */ /* 0x000fe400078e020f */
[-C--:B------:R-:W-:Y:S01]  /*0340*/  IMAD.WIDE.U32 R8, R9, R4.reuse, c[0x0][0x160] ;  /* 0x0000580009087625 */ /* 0x080fe200078e0004 */
[----:B------:R0:W2:Y:S03]  /*0350*/  LDG.E.SYS R21, [R6] ;  /* 0x0000000006157381 */ /* 0x0000a600001ee900 */
[----:B------:R-:W-:-:S04]  /*0360*/  IMAD.WIDE.U32 R18, R5, R4, c[0x0][0x160] ;  /* 0x0000580005127625 */ /* 0x000fc800078e0004 */
[C---:B------:R-:W-:Y:S01]  /*0370*/  IMAD R5, R4.reuse, c[0x0][0x180], R5 ;  /* 0x0000600004057a24 */ /* 0x040fe200078e0205 */
[----:B------:R1:W3:Y:S01]  /*0380*/  LDG.E.SYS R25, [R8] ;  /* 0x0000000008197381 */ /* 0x0002e200001ee900 */
[----:B------:R-:W-:Y:S02]  /*0390*/  IMAD R39, R4, c[0x0][0x17c], R35 ;  /* 0x00005f0004277a24 */ /* 0x000fe400078e0223 */
[----:B------:R-:W-:-:S04]  /*03a0*/  IMAD.WIDE.U32 R10, R11, R4, c[0x0][0x168] ;  /* 0x00005a000b0a7625 */ /* 0x000fc800078e0004 */
[----:B------:R-:W-:-:S04]  /*03b0*/  IMAD.WIDE.U32 R12, R13, R4, c[0x0][0x160] ;  /* 0x000058000d0c7625 */ /* 0x000fc800078e0004 */
[C---:B------:R-:W-:Y:S01]  /*03c0*/  IMAD R43, R4.reuse, c[0x0][0x180], R5 ;  /* 0x00006000042b7a24 */ /* 0x040fe200078e0205 */
[----:B------:R4:W5:Y:S01]  /*03d0*/  LDG.E.SYS R27, [R10] ;  /* 0x000000000a1b7381 */ /* 0x00096200001ee900 */
[----:B------:R-:W-:Y:S02]  /*03e0*/  IMAD R45, R4, c[0x0][0x17c], R39 ;  /* 0x00005f00042d7a24 */ /* 0x000fe400078e0227 */
[-C--:B------:R-:W-:Y:S01]  /*03f0*/  IMAD.WIDE.U32 R14, R15, R4.reuse, c[0x0][0x168] ;  /* 0x00005a000f0e7625 */ /* 0x080fe200078e0004 */
[----:B------:R1:W5:Y:S03]  /*0400*/  LDG.E.SYS R31, [R12] ;  /* 0x000000000c1f7381 */ /* 0x00036600001ee900 */
[-C--:B------:R-:W-:Y:S02]  /*0410*/  IMAD.WIDE.U32 R16, R35, R4.reuse, c[0x0][0x168] ;  /* 0x00005a0023107625 */ /* 0x080fe400078e0004 */
[----:B------:R4:W5:Y:S02]  /*0420*/  LDG.E.SYS R35, [R18] ;  /* 0x0000000012237381 */ /* 0x00096400001ee900 */
[----:B0-----:R-:W-:-:S02]  /*0430*/  IMAD.WIDE.U32 R6, R5, R4, c[0x0][0x160] ;  /* 0x0000580005067625 */ /* 0x001fc400078e0004 */
[----:B------:R0:W5:Y:S02]  /*0440*/  LDG.E.SYS R33, [R14] ;  /* 0x000000000e217381 */ /* 0x00016400001ee900 */
[-C--:B-1----:R-:W-:Y:S02]  /*0450*/  IMAD.WIDE.U32 R8, R39, R4.reuse, c[0x0][0x168] ;  /* 0x00005a0027087625 */ /* 0x082fe400078e0004 */
[----:B------:R1:W5:Y:S02]  /*0460*/  LDG.E.SYS R37, [R16] ;  /* 0x0000000010257381 */ /* 0x00036400001ee900 */
[C---:B------:R-:W-:Y:S02]  /*0470*/  IMAD R5, R4.reuse, c[0x0][0x180], R43 ;  /* 0x0000600004057a24 */ /* 0x040fe400078e022b */
[----:B------:R-:W-:Y:S01]  /*0480*/  IMAD R39, R4, c[0x0][0x17c], R45 ;  /* 0x00005f0004277a24 */ /* 0x000fe200078e022d */
[----:B------:R-:W5:Y:S01]  /*0490*/  LDG.E.SYS R7, [R6] ;  /* 0x0000000006077381 */ /* 0x000f6200001ee900 */
[----:B----4-:R-:W-:-:S04]  /*04a0*/  IMAD.WIDE.U32 R10, R43, R4, c[0x0][0x160] ;  /* 0x000058002b0a7625 */ /* 0x010fc800078e0004 */
[----:B------:R-:W-:-:S04]  /*04b0*/  IMAD.WIDE.U32 R12, R45, R4, c[0x0][0x168] ;  /* 0x00005a002d0c7625 */ /* 0x000fc800078e0004 */
[C---:B------:R-:W-:Y:S02]  /*04c0*/  IMAD R43, R4.reuse, c[0x0][0x180], R5 ;  /* 0x00006000042b7a24 */ /* 0x040fe400078e0205 */
[----:B------:R-:W-:Y:S02]  /*04d0*/  IMAD R45, R4, c[0x0][0x17c], R39 ;  /* 0x00005f00042d7a24 */ /* 0x000fe400078e0227 */
[-C--:B------:R-:W-:Y:S01]  /*04e0*/  IMAD.WIDE.U32 R22, R23, R4.reuse, c[0x0][0x168] ;  /* 0x00005a0017167625 */ /* 0x080fe200078e0004 */
[----:B------:R-:W4:Y:S03]  /*04f0*/  LDG.E.SYS R13, [R12] ;  /* 0x000000000c0d7381 */ /* 0x000f2600001ee900 */
[----:B0-----:R-:W-:-:S04]  /*0500*/  IMAD.WIDE.U32 R14, R5, R4, c[0x0][0x160] ;  /* 0x00005800050e7625 */ /* 0x001fc800078e0004 */
[-C--:B-1----:R-:W-:Y:S01]  /*0510*/  IMAD.WIDE.U32 R16, R39, R4.reuse, c[0x0][0x168] ;  /* 0x00005a0027107625 */ /* 0x082fe200078e0004 */
[----:B------:R-:W4:Y:S03]  /*0520*/  LDG.E.SYS R23, [R22] ;  /* 0x0000000016177381 */ /* 0x000f2600001ee900 */
[-C--:B------:R-:W-:Y:S01]  /*0530*/  IMAD.WIDE.U32 R18, R43, R4.reuse, c[0x0][0x160] ;  /* 0x000058002b127625 */ /* 0x080fe200078e0004 */
[----:B------:R-:W4:Y:S03]  /*0540*/  LDG.E.SYS R39, [R8] ;  /* 0x0000000008277381 */ /* 0x000f2600001ee900 */
[----:B------:R-:W-:Y:S01]  /*0550*/  IMAD.WIDE.U32 R4, R45, R4, c[0x0][0x168] ;  /* 0x00005a002d047625 */ /* 0x000fe200078e0004 */
[----:B------:R-:W4:Y:S04]  /*0560*/  LDG.E.SYS R43, [R10] ;  /* 0x000000000a2b7381 */ /* 0x000f2800001ee900 */
[----:B------:R-:W4:Y:S04]  /*0570*/  LDG.E.SYS R15, [R14] ;  /* 0x000000000e0f7381 */ /* 0x000f2800001ee900 */
[----:B------:R-:W4:Y:S04]  /*0580*/  LDG.E.SYS R17, [R16] ;  /* 0x0000000010117381 */ /* 0x000f2800001ee900 */
[----:B------:R-:W4:Y:S04]  /*0590*/  LDG.E.SYS R45, [R18] ;  /* 0x00000000122d7381 */ /* 0x000f2800001ee900 */
[----:B------:R-:W4:Y:S04]  /*05a0*/  LDG.E.SYS R57, [R4] ;  /* 0x0000000004397381 */ /* 0x000f2800001ee900 */
[----:B--2---:R-:W-:Y:S04]  /*05b0*/  STS [R64], R21 ;  /* 0x0000001540007388 */ /* 0x004fe80000000800 */
[----:B---3--:R-:W-:Y:S04]  /*05c0*/  STS [R64+0x200], R25 ;  /* 0x0002001940007388 */ /* 0x008fe80000000800 */
[----:B-----5:R-:W-:Y:S04]  /*05d0*/  STS [R64+0x1200], R27 ;  /* 0x0012001b40007388 */ /* 0x020fe80000000800 */
[----:B------:R-:W-:Y:S04]  /*05e0*/  STS [R64+0x400], R31 ;  /* 0x0004001f40007388 */ /* 0x000fe80000000800 */
[----:B------:R-:W-:Y:S04]  /*05f0*/  STS [R64+0x600], R35 ;  /* 0x0006002340007388 */ /* 0x000fe80000000800 */
[----:B------:R-:W-:Y:S04]  /*0600*/  STS [R64+0x1400], R33 ;  /* 0x0014002140007388 */ /* 0x000fe80000000800 */
[----:B------:R-:W-:Y:S04]  /*0610*/  STS [R64+0x1600], R37 ;  /* 0x0016002540007388 */ /* 0x000fe80000000800 */
[----:B------:R-:W-:Y:S04]  /*0620*/  STS [R64+0x800], R7 ;  /* 0x0008000740007388 */ /* 0x000fe80000000800 */
[----:B----4-:R-:W-:Y:S04]  /*0630*/  STS [R64+0x1a00], R13 ;  /* 0x001a000d40007388 */ /* 0x010fe80000000800 */
[----:B------:R-:W-:Y:S04]  /*0640*/  STS [R64+0x1000], R23 ;  /* 0x0010001740007388 */ /* 0x000fe80000000800 */
[----:B------:R-:W-:Y:S04]  /*0650*/  STS [R64+0x1800], R39 ;  /* 0x0018002740007388 */ /* 0x000fe80000000800 */
[----:B------:R-:W-:Y:S04]  /*0660*/  STS [R64+0xa00], R43 ;  /* 0x000a002b40007388 */ /* 0x000fe80000000800 */
[----:B------:R-:W-:Y:S04]  /*0670*/  STS [R64+0xc00], R15 ;  /* 0x000c000f40007388 */ /* 0x000fe80000000800 */
[----:B------:R-:W-:Y:S04]  /*0680*/  STS [R64+0x1c00], R17 ;  /* 0x001c001140007388 */ /* 0x000fe80000000800 */
[----:B------:R-:W-:Y:S04]  /*0690*/  STS [R64+0xe00], R45 ;  /* 0x000e002d40007388 */ /* 0x000fe80000000800 */
[----:B------:R-:W-:Y:S04]  /*06a0*/  STS [R64+0x1e00], R57 ;  /* 0x001e003940007388 */ /* 0x000fe80000000800 */
[----:B------:R-:W-:Y:S05]  /*06b0*/  BAR.SYNC 0x0 ;  /* 0x0000000000007b1d */ /* 0x000fea0000000000 */
[----:B------:R-:W-:Y:S04]  /*06c0*/  LDS.U R52, [R2.X4+0x1000] ;  /* 0x0010000002347984 */ /* 0x000fe80000005800 */
[----:B------:R-:W0:Y:S08]  /*06d0*/  LDS.U.128 R12, [R65+0x400] ;  /* 0x00040000410c7984 */ /* 0x000e300000001c00 */
[----:B------:R-:W1:Y:S08]  /*06e0*/  LDS.U.128 R8, [R65] ;  /* 0x0000000041087984 */ /* 0x000e700000001c00 */
[----:B------:R-:W2:Y:S08]  /*06f0*/  LDS.U.128 R4, [R65+0x200] ;  /* 0x0002000041047984 */ /* 0x000eb00000001c00 */
[----:B------:R-:W3:Y:S04]  /*0700*/  LDS.U R51, [R2.X4+0x1080] ;  /* 0x0010800002337984 */ /* 0x000ee80000005800 */
[----:B------:R-:W4:Y:S08]  /*0710*/  LDS.U.128 R20, [R65+0x800] ;  /* 0x0008000041147984 */ /* 0x000f300000001c00 */
[----:B------:R-:W5:Y:S04]  /*0720*/  LDS.U R48, [R2.X4+0x1100] ;  /* 0x0011000002307984 */ /* 0x000f680000005800 */
[----:B------:R-:W2:Y:S08]  /*0730*/  LDS.U.128 R16, [R65+0x600] ;  /* 0x0006000041107984 */ /* 0x000eb00000001c00 */
[----:B------:R-:W3:Y:S04]  /*0740*/  LDS.U R47, [R2.X4+0x1180] ;  /* 0x00118000022f7984 */ /* 0x000ee80000005800 */
[----:B------:R-:W4:Y:S01]  /*0750*/  LDS.U.128 R24, [R65+0xa00] ;  /* 0x000a000041187984 */ /* 0x000f220000001c00 */
[----:B0-----:R-:W-:-:S07]  /*0760*/  FFMA R12, R52, R12, R41 ;  /* 0x0000000c340c7223 */ /* 0x001fce0000000029 */
[----:B------:R-:W0:Y:S08]  /*0770*/  LDS.U.128 R32, [R65+0xc00] ;  /* 0x000c000041207984 */ /* 0x000e300000001c00 */
[----:B------:R-:W0:Y:S01]  /*0780*/  LDS.U.128 R36, [R65+0xe00] ;  /* 0x000e000041247984 */ /* 0x000e220000001c00 */
[----:B-1----:R-:W-:-:S07]  /*0790*/  FFMA R8, R8, R52, R59 ;  /* 0x0000003408087223 */ /* 0x002fce000000003b */
[----:B------:R-:W-:Y:S04]  /*07a0*/  LDS.U R45, [R2.X4+0x1200] ;  /* 0x00120000022d7984 */ /* 0x000fe80000005800 */
[----:B------:R-:W1:Y:S01]  /*07b0*/  LDS.U.128 R40, [R65+0x210] ;  /* 0x0002100041287984 */ /* 0x000e620000001c00 */
[----:B--2---:R-:W-:-:S07]  /*07c0*/  FFMA R4, R52, R4, R29 ;  /* 0x0000000434047223 */ /* 0x004fce000000001d */
[----:B------:R-:W2:Y:S01]  /*07d0*/  LDS.U R46, [R2.X4+0x1280] ;  /* 0x00128000022e7984 */ /* 0x000ea20000005800 */
[----:B---3--:R-:W-:-:S03]  /*07e0*/  FFMA R9, R51, R9, R8 ;  /* 0x0000000933097223 */ /* 0x008fc60000000008 */
[----:B------:R-:W3:Y:S01]  /*07f0*/  LDS.U R50, [R2.X4+0x1300] ;  /* 0x0013000002327984 */ /* 0x000ee20000005800 */
[----:B------:R-:W-:-:S03]  /*0800*/  FFMA R5, R51, R5, R4 ;  /* 0x0000000533057223 */ /* 0x000fc60000000004 */
[----:B------:R-:W0:Y:S01]  /*0810*/  LDS.U.128 R28, [R65+0x10] ;  /* 0x00001000411c7984 */ /* 0x000e220000001c00 */
[----:B----4-:R-:W-:Y:S02]  /*0820*/  FFMA R20, R52, R20, R44 ;  /* 0x0000001434147223 */ /* 0x010fe4000000002c */
[----:B-----5:R-:W-:Y:S02]  /*0830*/  FFMA R10, R48, R10, R9 ;  /* 0x0000000a300a7223 */ /* 0x020fe40000000009 */
[----:B------:R-:W-:Y:S02]  /*0840*/  FFMA R16, R52, R16, R53 ;  /* 0x0000001034107223 */ /* 0x000fe40000000035 */
[----:B------:R-:W-:Y:S01]  /*0850*/  FFMA R6, R48, R6, R5 ;  /* 0x0000000630067223 */ /* 0x000fe20000000005 */
[----:B------:R-:W4:Y:S01]  /*0860*/  LDS.U R44, [R2.X4+0x1380] ;  /* 0x00138000022c7984 */ /* 0x000f220000005800 */
[C---:B------:R-:W-:Y:S02]  /*0870*/  FFMA R13, R51.reuse, R13, R12 ;  /* 0x0000000d330d7223 */ /* 0x040fe4000000000c */
[----:B------:R-:W-:Y:S01]  /*0880*/  FFMA R17, R51, R17, R16 ;  /* 0x0000001133117223 */ /* 0x000fe20000000010 */
[----:B------:R-:W-:Y:S01]  /*0890*/  LDS.U R61, [R2.X4+0x1600] ;  /* 0x00160000023d7984 */ /* 0x000fe20000005800 */
[----:B------:R-:W-:-:S02]  /*08a0*/  FFMA R54, R47, R11, R10 ;  /* 0x0000000b2f367223 */ /* 0x000fc4000000000a */
[----:B------:R-:W-:Y:S01]  /*08b0*/  FFMA R56, R47, R7, R6 ;  /* 0x000000072f387223 */ /* 0x000fe20000000006 */
[----:B------:R-:W-:Y:S01]  /*08c0*/  LDS.U.128 R8, [R65+0x610] ;  /* 0x0006100041087984 */ /* 0x000fe20000001c00 */
[C---:B------:R-:W-:Y:S02]  /*08d0*/  FFMA R14, R48.reuse, R14, R13 ;  /* 0x0000000e300e7223 */ /* 0x040fe4000000000d */
[----:B------:R-:W-:Y:S02]  /*08e0*/  FFMA R18, R48, R18, R17 ;  /* 0x0000001230127223 */ /* 0x000fe40000000011 */
[----:B------:R-:W-:-:S03]  /*08f0*/  FFMA R24, R52, R24, R49 ;  /* 0x0000001834187223 */ /* 0x000fc60000000031 */
[----:B------:R-:W5:Y:S01]  /*0900*/  LDS.U.128 R4, [R65+0x410] ;  /* 0x0004100041047984 */ /* 0x000f620000001c00 */
[C---:B------:R-:W-:Y:S02]  /*0910*/  FFMA R21, R51.reuse, R21, R20 ;  /* 0x0000001533157223 */ /* 0x040fe40000000014 */
[----:B------:R-:W-:Y:S02]  /*0920*/  FFMA R25, R51, R25, R24 ;  /* 0x0000001933197223 */ /* 0x000fe40000000018 */
[C---:B------:R-:W-:Y:S02]  /*0930*/  FFMA R49, R47.reuse, R15, R14 ;  /* 0x0000000f2f317223 */ /* 0x040fe4000000000e */
[----:B------:R-:W-:Y:S01]  /*0940*/  FFMA R53, R47, R19, R18 ;  /* 0x000000132f357223 */ /* 0x000fe20000000012 */
[----:B------:R-:W4:Y:S01]  /*0950*/  LDS.U.128 R12, [R65+0x810] ;  /* 0x00081000410c7984 */ /* 0x000f220000001c00 */
[C---:B------:R-:W-:Y:S02]  /*0960*/  FFMA R22, R48.reuse, R22, R21 ;  /* 0x0000001630167223 */ /* 0x040fe40000000015 */
[----:B------:R-:W-:-:S05]  /*0970*/  FFMA R26, R48, R26, R25 ;  /* 0x0000001a301a7223 */ /* 0x000fca0000000019 */
[----:B------:R-:W5:Y:S01]  /*0980*/  LDS.U.128 R16, [R65+0xa10] ;  /* 0x000a100041107984 */ /* 0x000f620000001c00 */
[C---:B0-----:R-:W-:Y:S02]  /*0990*/  FFMA R32, R52.reuse, R32, R63 ;  /* 0x0000002034207223 */ /* 0x041fe4000000003f */
[----:B------:R-:W-:Y:S02]  /*09a0*/  FFMA R36, R52, R36, R55 ;  /* 0x0000002434247223 */ /* 0x000fe40000000037 */
[C---:B------:R-:W-:Y:S02]  /*09b0*/  FFMA R55, R47.reuse, R23, R22 ;  /* 0x000000172f377223 */ /* 0x040fe40000000016 */
[----:B------:R-:W-:Y:S01]  /*09c0*/  FFMA R52, R47, R27, R26 ;  /* 0x0000001b2f347223 */ /* 0x000fe2000000001a */
[----:B------:R-:W0:Y:S01]  /*09d0*/  LDS.U.128 R20, [R65+0xc10] ;  /* 0x000c100041147984 */ /* 0x000e220000001c00 */
[----:B-1----:R-:W-:-:S04]  /*09e0*/  FFMA R40, R45, R40, R56 ;  /* 0x000000282d287223 */ /* 0x002fc80000000038 */
[----:B--2---:R-:W-:-:S03]  /*09f0*/  FFMA R41, R46, R41, R40 ;  /* 0x000000292e297223 */ /* 0x004fc60000000028 */
[----:B------:R-:W1:Y:S01]  /*0a00*/  LDS.U.128 R24, [R65+0xe10] ;  /* 0x000e100041187984 */ /* 0x000e620000001c00 */
[C---:B------:R-:W-:Y:S02]  /*0a10*/  FFMA R33, R51.reuse, R33, R32 ;  /* 0x0000002133217223 */ /* 0x040fe40000000020 */
[----:B------:R-:W-:Y:S02]  /*0a20*/  FFMA R37, R51, R37, R36 ;  /* 0x0000002533257223 */ /* 0x000fe40000000024 */
[----:B---3--:R-:W-:Y:S02]  /*0a30*/  FFMA R41, R50, R42, R41 ;  /* 0x0000002a32297223 */ /* 0x008fe40000000029 */
[----:B------:R-:W-:Y:S01]  /*0a40*/  FFMA R28, R28, R45, R54 ;  /* 0x0000002d1c1c7223 */ /* 0x000fe20000000036 */
[----:B------:R-:W-:Y:S01]  /*0a50*/  LDS.U R51, [R2.X4+0x1480] ;  /* 0x0014800002337984 */ /* 0x000fe20000005800 */
[C---:B------:R-:W-:Y:S02]  /*0a60*/  FFMA R34, R48.reuse, R34, R33 ;  /* 0x0000002230227223 */ /* 0x040fe40000000021 */
[----:B------:R-:W-:Y:S01]  /*0a70*/  FFMA R38, R48, R38, R37 ;  /* 0x0000002630267223 */ /* 0x000fe20000000025 */
[----:B------:R-:W-:Y:S01]  /*0a80*/  LDS.U R63, [R2.X4+0x1680] ;  /* 0x00168000023f7984 */ /* 0x000fe20000005800 */
[----:B------:R-:W-:-:S02]  /*0a90*/  FFMA R29, R46, R29, R28 ;  /* 0x0000001d2e1d7223 */ /* 0x000fc4000000001c */
[C---:B------:R-:W-:Y:S01]  /*0aa0*/  FFMA R57, R47.reuse, R35, R34 ;  /* 0x000000232f397223 */ /* 0x040fe20000000022 */
[----:B------:R-:W-:Y:S01]  /*0ab0*/  LDS.U R48, [R2.X4+0x1500] ;  /* 0x0015000002307984 */ /* 0x000fe20000005800 */
[----:B------:R-:W-:Y:S02]  /*0ac0*/  FFMA R56, R47, R39, R38 ;  /* 0x000000272f387223 */ /* 0x000fe40000000026 */
[----:B----4-:R-:W-:Y:S01]  /*0ad0*/  FFMA R54, R44, R43, R41 ;  /* 0x0000002b2c367223 */ /* 0x010fe20000000029 */
[----:B------:R-:W-:Y:S01]  /*0ae0*/  LDS.U R47, [R2.X4+0x1400] ;  /* 0x00140000022f7984 */ /* 0x000fe20000005800 */
[----:B------:R-:W-:-:S03]  /*0af0*/  FFMA R29, R50, R30, R29 ;  /* 0x0000001e321d7223 */ /* 0x000fc6000000001d */
[----:B------:R-:W2:Y:S01]  /*0b00*/  LDS.U.128 R40, [R65+0x420] ;  /* 0x0004200041287984 */ /* 0x000ea20000001c00 */
[C---:B-----5:R-:W-:Y:S02]  /*0b10*/  FFMA R4, R45.reuse, R4, R49 ;  /* 0x000000042d047223 */ /* 0x060fe40000000031 */
[----:B------:R-:W-:-:S05]  /*0b20*/  FFMA R8, R45, R8, R53 ;  /* 0x000000082d087223 */ /* 0x000fca0000000035 */
[----:B------:R-:W3:Y:S01]  /*0b30*/  LDS.U.128 R36, [R65+0x220] ;  /* 0x0002200041247984 */ /* 0x000ee20000001c00 */
[----:B------:R-:W-:Y:S02]  /*0b40*/  FFMA R53, R44, R31, R29 ;  /* 0x0000001f2c357223 */ /* 0x000fe4000000001d */
[----:B------:R-:W-:-:S05]  /*0b50*/  FFMA R5, R46, R5, R4 ;  /* 0x000000052e057223 */ /* 0x000fca0000000004 */
[----:B------:R-:W4:Y:S01]  /*0b60*/  LDS.U.128 R32, [R65+0x20] ;  /* 0x0000200041207984 */ /* 0x000f220000001c00 */
[----:B------:R-:W-:-:S07]  /*0b70*/  FFMA R12, R45, R12, R55 ;  /* 0x0000000c2d0c7223 */ /* 0x000fce0000000037 */
[----:B------:R-:W5:Y:S01]  /*0b80*/  LDS.U.128 R28, [R65+0x620] ;  /* 0x00062000411c7984 */ /* 0x000f620000001c00 */
[----:B------:R-:W-:Y:S02]  /*0b90*/  FFMA R5, R50, R6, R5 ;  /* 0x0000000632057223 */ /* 0x000fe40000000005 */
[----:B------:R-:W-:-:S05]  /*0ba0*/  FFMA R16, R45, R16, R52 ;  /* 0x000000102d107223 */ /* 0x000fca0000000034 */
[----:B------:R-:W2:Y:S01]  /*0bb0*/  LDS.U R49, [R2.X4+0x1580] ;  /* 0x0015800002317984 */ /* 0x000ea20000005800 */
[C---:B------:R-:W-:Y:S02]  /*0bc0*/  FFMA R9, R46.reuse, R9, R8 ;  /* 0x000000092e097223 */ /* 0x040fe40000000008 */
[C---:B------:R-:W-:Y:S01]  /*0bd0*/  FFMA R13, R46.reuse, R13, R12 ;  /* 0x0000000d2e0d7223 */ /* 0x040fe2000000000c */
[----:B------:R-:W-:Y:S01]  /*0be0*/  LDS.U R62, [R2.X4+0x1700] ;  /* 0x00170000023e7984 */ /* 0x000fe20000005800 */
[----:B------:R-:W-:Y:S02]  /*0bf0*/  FFMA R17, R46, R17, R16 ;  /* 0x000000112e117223 */ /* 0x000fe40000000010 */
[----:B------:R-:W-:Y:S01]  /*0c00*/  FFMA R52, R44, R7, R5 ;  /* 0x000000072c347223 */ /* 0x000fe20000000005 */
[----:B------:R-:W-:Y:S01]  /*0c10*/  LDS.U R60, [R2.X4+0x1780] ;  /* 0x00178000023c7984 */ /* 0x000fe20000005800 */
[C---:B------:R-:W-:Y:S02]  /*0c20*/  FFMA R9, R50.reuse, R10, R9 ;  /* 0x0000000a32097223 */ /* 0x040fe40000000009 */
[C---:B------:R-:W-:Y:S01]  /*0c30*/  FFMA R14, R50.reuse, R14, R13 ;  /* 0x0000000e320e7223 */ /* 0x040fe2000000000d */
[----:B------:R-:W5:Y:S01]  /*0c40*/  LDS.U.128 R4, [R65+0x820] ;  /* 0x0008200041047984 */ /* 0x000f620000001c00 */
[----:B------:R-:W-:-:S02]  /*0c50*/  FFMA R17, R50, R18, R17 ;  /* 0x0000001232117223 */ /* 0x000fc40000000011 */
[C---:B0-----:R-:W-:Y:S02]  /*0c60*/  FFMA R20, R45.reuse, R20, R57 ;  /* 0x000000142d147223 */ /* 0x041fe40000000039 */
[----:B-1----:R-:W-:Y:S02]  /*0c70*/  FFMA R24, R45, R24, R56 ;  /* 0x000000182d187223 */ /* 0x002fe40000000038 */
[C---:B------:R-:W-:Y:S01]  /*0c80*/  FFMA R21, R46.reuse, R21, R20 ;  /* 0x000000152e157223 */ /* 0x040fe20000000014 */
[----:B------:R-:W-:Y:S01]  /*0c90*/  LDS.U R71, [R2.X4+0x1800] ;  /* 0x0018000002477984 */ /* 0x000fe20000005800 */
[----:B------:R-:W-:Y:S02]  /*0ca0*/  FFMA R25, R46, R25, R24 ;  /* 0x000000192e197223 */ /* 0x000fe40000000018 */
[C---:B------:R-:W-:Y:S01]  /*0cb0*/  FFMA R55, R44.reuse, R11, R9 ;  /* 0x0000000b2c377223 */ /* 0x040fe20000000009 */
[----:B------:R-:W-:Y:S01]  /*0cc0*/  LDS.U R68, [R2.X4+0x1880] ;  /* 0x0018800002447984 */ /* 0x000fe20000005800 */
[----:B------:R-:W-:-:S02]  /*0cd0*/  FFMA R56, R44, R15, R14 ;  /* 0x0000000f2c387223 */ /* 0x000fc4000000000e */
[----:B------:R-:W-:Y:S01]  /*0ce0*/  FFMA R46, R44, R19, R17 ;  /* 0x000000132c2e7223 */ /* 0x000fe20000000011 */
[----:B------:R-:W0:Y:S08]  /*0cf0*/  LDS.U.128 R8, [R65+0xa20] ;  /* 0x000a200041087984 */ /* 0x000e300000001c00 */
[----:B------:R-:W1:Y:S08]  /*0d00*/  LDS.U.128 R12, [R65+0xc20] ;  /* 0x000c2000410c7984 */ /* 0x000e700000001c00 */
[----:B------:R-:W0:Y:S01]  /*0d10*/  LDS.U.128 R16, [R65+0xe20] ;  /* 0x000e200041107984 */ /* 0x000e220000001c00 */
[----:B--2---:R-:W-:-:S02]  /*0d20*/  FFMA R40, R47, R40, R52 ;  /* 0x000000282f287223 */ /* 0x004fc40000000034 */
[----:B---3--:R-:W-:Y:S02]  /*0d30*/  FFMA R36, R47, R36, R54 ;  /* 0x000000242f247223 */ /* 0x008fe40000000036 */
[C---:B------:R-:W-:Y:S02]  /*0d40*/  FFMA R41, R51.reuse, R41, R40 ;  /* 0x0000002933297223 */ /* 0x040fe40000000028 */
[----:B----4-:R-:W-:Y:S01]  /*0d50*/  FFMA R32, R32, R47, R53 ;  /* 0x0000002f20207223 */ /* 0x010fe20000000035 */
[----:B------:R-:W-:Y:S01]  /*0d60*/  LDS.U R70, [R2.X4+0x1980] ;  /* 0x0019800002467984 */ /* 0x000fe20000005800 */
[----:B------:R-:W-:Y:S02]  /*0d70*/  FFMA R37, R51, R37, R36 ;  /* 0x0000002533257223 */ /* 0x000fe40000000024 */
[----:B------:R-:W-:Y:S01]  /*0d80*/  FFMA R42, R48, R42, R41 ;  /* 0x0000002a302a7223 */ /* 0x000fe20000000029 */
[----:B------:R-:W-:Y:S01]  /*0d90*/  LDS.U R72, [R2.X4+0x1a80] ;  /* 0x001a800002487984 */ /* 0x000fe20000005800 */
[----:B------:R-:W-:-:S02]  /*0da0*/  FFMA R21, R50, R22, R21 ;  /* 0x0000001632157223 */ /* 0x000fc40000000015 */
[----:B------:R-:W-:Y:S02]  /*0db0*/  FFMA R26, R50, R26, R25 ;  /* 0x0000001a321a7223 */ /* 0x000fe40000000019 */
[----:B-----5:R-:W-:Y:S02]  /*0dc0*/  FFMA R28, R47, R28, R55 ;  /* 0x0000001c2f1c7223 */ /* 0x020fe40000000037 */
[C---:B------:R-:W-:Y:S01]  /*0dd0*/  FFMA R33, R51.reuse, R33, R32 ;  /* 0x0000002133217223 */ /* 0x040fe20000000020 */
[----:B------:R-:W-:Y:S01]  /*0de0*/  LDS.U.128 R52, [R65+0xc30] ;  /* 0x000c300041347984 */ /* 0x000fe20000001c00 */
[C---:B------:R-:W-:Y:S02]  /*0df0*/  FFMA R32, R48.reuse, R38, R37 ;  /* 0x0000002630207223 */ /* 0x040fe40000000025 */
[----:B------:R-:W-:Y:S02]  /*0e00*/  FFMA R29, R51, R29, R28 ;  /* 0x0000001d331d7223 */ /* 0x000fe4000000001c */
[----:B------:R-:W-:-:S02]  /*0e10*/  FFMA R34, R48, R34, R33 ;  /* 0x0000002230227223 */ /* 0x000fc40000000021 */
[C---:B------:R-:W-:Y:S02]  /*0e20*/  FFMA R45, R44.reuse, R23, R21 ;  /* 0x000000172c2d7223 */ /* 0x040fe40000000015 */
[C---:B------:R-:W-:Y:S01]  /*0e30*/  FFMA R32, R49.reuse, R39, R32 ;  /* 0x0000002731207223 */ /* 0x040fe20000000020 */
[----:B------:R-:W-:Y:S01]  /*0e40*/  LDS.U.128 R20, [R65+0x30] ;  /* 0x0000300041147984 */ /* 0x000fe20000001c00 */
[----:B------:R-:W-:Y:S02]  /*0e50*/  FFMA R33, R49, R43, R42 ;  /* 0x0000002b31217223 */ /* 0x000fe4000000002a */
[----:B------:R-:W-:Y:S02]  /*0e60*/  FFMA R44, R44, R27, R26 ;  /* 0x0000001b2c2c7223 */ /* 0x000fe4000000001a */
[----:B------:R-:W-:-:S03]  /*0e70*/  FFMA R30, R48, R30, R29 ;  /* 0x0000001e301e7223 */ /* 0x000fc6000000001d */
[----:B------:R-:W2:Y:S01]  /*0e80*/  LDS.U.128 R36, [R65+0x630] ;  /* 0x0006300041247984 */ /* 0x000ea20000001c00 */
[----:B------:R-:W-:-:S07]  /*0e90*/  FFMA R56, R47, R4, R56 ;  /* 0x000000042f387223 */ /* 0x000fce0000000038 */
[----:B------:R-:W3:Y:S01]  /*0ea0*/  LDS.U.128 R40, [R65+0x830] ;  /* 0x0008300041287984 */ /* 0x000ee20000001c00 */
[----:B------:R-:W-:-:S07]  /*0eb0*/  FFMA R4, R49, R31, R30 ;  /* 0x0000001f31047223 */ /* 0x000fce000000001e */
[----:B------:R-:W4:Y:S01]  /*0ec0*/  LDS.U.128 R24, [R65+0x230] ;  /* 0x0002300041187984 */ /* 0x000f220000001c00 */
[----:B0-----:R-:W-:-:S07]  /*0ed0*/  FFMA R8, R47, R8, R46 ;  /* 0x000000082f087223 */ /* 0x001fce000000002e */
[----:B------:R-:W0:Y:S01]  /*0ee0*/  LDS.U.128 R28, [R65+0x430] ;  /* 0x00043000411c7984 */ /* 0x000e220000001c00 */
[----:B------:R-:W-:Y:S02]  /*0ef0*/  FFMA R5, R51, R5, R56 ;  /* 0x0000000533057223 */ /* 0x000fe40000000038 */
[C---:B-1----:R-:W-:Y:S02]  /*0f00*/  FFMA R12, R47.reuse, R12, R45 ;  /* 0x0000000c2f0c7223 */ /* 0x042fe4000000002d */
[----:B------:R-:W-:-:S03]  /*0f10*/  FFMA R16, R47, R16, R44 ;  /* 0x000000102f107223 */ /* 0x000fc6000000002c */
[----:B------:R-:W1:Y:S08]  /*0f20*/  LDS.U.128 R44, [R65+0xa30] ;  /* 0x000a3000412c7984 */ /* 0x000e700000001c00 */
[----:B------:R-:W5:Y:S01]  /*0f30*/  LDS.U.128 R56, [R65+0xe30] ;  /* 0x000e300041387984 */ /* 0x000f620000001c00 */
[----:B------:R-:W-:Y:S02]  /*0f40*/  FFMA R6, R48, R6, R5 ;  /* 0x0000000630067223 */ /* 0x000fe40000000005 */
[----:B------:R-:W-:-:S02]  /*0f50*/  FFMA R35, R49, R35, R34 ;  /* 0x0000002331237223 */ /* 0x000fc40000000022 */
[----:B------:R-:W-:Y:S02]  /*0f60*/  FFMA R6, R49, R7, R6 ;  /* 0x0000000731067223 */ /* 0x000fe40000000006 */
[----:B------:R-:W-:Y:S02]  /*0f70*/  FFMA R13, R51, R13, R12 ;  /* 0x0000000d330d7223 */ /* 0x000fe4000000000c */
[C---:B--2---:R-:W-:Y:S02]  /*0f80*/  FFMA R4, R61.reuse, R36, R4 ;  /* 0x000000243d047223 */ /* 0x044fe40000000004 */
[----:B---3--:R-:W-:Y:S02]  /*0f90*/  FFMA R6, R61, R40, R6 ;  /* 0x000000283d067223 */ /* 0x008fe40000000006 */
[C---:B------:R-:W-:Y:S02]  /*0fa0*/  FFMA R9, R51.reuse, R9, R8 ;  /* 0x0000000933097223 */ /* 0x040fe40000000008 */
[----:B------:R-:W-:-:S02]  /*0fb0*/  FFMA R17, R51, R17, R16 ;  /* 0x0000001133117223 */ /* 0x000fc40000000010 */
[----:B------:R-:W-:Y:S02]  /*0fc0*/  FFMA R20, R20, R61, R35 ;  /* 0x0000003d14147223 */ /* 0x000fe40000000023 */
[----:B----4-:R-:W-:Y:S02]  /*0fd0*/  FFMA R24, R61, R24, R32 ;  /* 0x000000183d187223 */ /* 0x010fe40000000020 */
[C---:B------:R-:W-:Y:S02]  /*0fe0*/  FFMA R14, R48.reuse, R14, R13 ;  /* 0x0000000e300e7223 */ /* 0x040fe4000000000d */
[C---:B------:R-:W-:Y:S02]  /*0ff0*/  FFMA R10, R48.reuse, R10, R9 ;  /* 0x0000000a300a7223 */ /* 0x040fe40000000009 */
[----:B------:R-:W-:Y:S02]  /*1000*/  FFMA R21, R63, R21, R20 ;  /* 0x000000153f157223 */ /* 0x000fe40000000014 */
[----:B------:R-:W-:-:S02]  /*1010*/  FFMA R18, R48, R18, R17 ;  /* 0x0000001230127223 */ /* 0x000fc40000000011 */
[----:B------:R-:W-:Y:S02]  /*1020*/  FFMA R25, R63, R25, R24 ;  /* 0x000000193f197223 */ /* 0x000fe40000000018 */
[----:B------:R-:W-:Y:S02]  /*1030*/  FFMA R15, R49, R15, R14 ;  /* 0x0000000f310f7223 */ /* 0x000fe4000000000e */
[C---:B------:R-:W-:Y:S02]  /*1040*/  FFMA R37, R63.reuse, R37, R4 ;  /* 0x000000253f257223 */ /* 0x040fe40000000004 */
[----:B------:R-:W-:Y:S02]  /*1050*/  FFMA R41, R63, R41, R6 ;  /* 0x000000293f297223 */ /* 0x000fe40000000006 */
[----:B------:R-:W2:Y:S01]  /*1060*/  LDS.U.128 R4, [R65+0x440] ;  /* 0x0004400041047984 */ /* 0x000ea20000001c00 */
[----:B------:R-:W-:Y:S02]  /*1070*/  FFMA R11, R49, R11, R10 ;  /* 0x0000000b310b7223 */ /* 0x000fe4000000000a */
[----:B------:R-:W-:-:S02]  /*1080*/  FFMA R21, R62, R22, R21 ;  /* 0x000000163e157223 */ /* 0x000fc40000000015 */
[----:B------:R-:W-:Y:S02]  /*1090*/  FFMA R19, R49, R19, R18 ;  /* 0x0000001331137223 */ /* 0x000fe40000000012 */
[----:B------:R-:W-:Y:S01]  /*10a0*/  FFMA R25, R62, R26, R25 ;  /* 0x0000001a3e197223 */ /* 0x000fe20000000019 */
[----:B------:R-:W-:Y:S01]  /*10b0*/  LDS.U.128 R48, [R65+0x40] ;  /* 0x0000400041307984 */ /* 0x000fe20000001c00 */
[C---:B0-----:R-:W-:Y:S02]  /*10c0*/  FFMA R8, R61.reuse, R28, R33 ;  /* 0x0000001c3d087223 */ /* 0x041fe40000000021 */
[----:B------:R-:W-:-:S05]  /*10d0*/  FFMA R12, R61, R52, R15 ;  /* 0x000000343d0c7223 */ /* 0x000fca000000000f */
[----:B------:R-:W0:Y:S01]  /*10e0*/  LDS.U.128 R32, [R65+0x240] ;  /* 0x0002400041207984 */ /* 0x000e220000001c00 */
[C---:B------:R-:W-:Y:S02]  /*10f0*/  FFMA R69, R60.reuse, R23, R21 ;  /* 0x000000173c457223 */ /* 0x040fe40000000015 */
[----:B------:R-:W-:Y:S02]  /*1100*/  FFMA R28, R60, R27, R25 ;  /* 0x0000001b3c1c7223 */ /* 0x000fe40000000019 */
[----:B------:R-:W-:Y:S02]  /*1110*/  FFMA R29, R63, R29, R8 ;  /* 0x0000001d3f1d7223 */ /* 0x000fe40000000008 */
[C---:B-1----:R-:W-:Y:S01]  /*1120*/  FFMA R44, R61.reuse, R44, R11 ;  /* 0x0000002c3d2c7223 */ /* 0x042fe2000000000b */
[----:B------:R-:W-:Y:S01]  /*1130*/  LDS.U.128 R20, [R65+0xc40] ;  /* 0x000c400041147984 */ /* 0x000fe20000001c00 */
[----:B-----5:R-:W-:Y:S02]  /*1140*/  FFMA R56, R61, R56, R19 ;  /* 0x000000383d387223 */ /* 0x020fe40000000013 */
[----:B------:R-:W-:-:S05]  /*1150*/  FFMA R53, R63, R53, R12 ;  /* 0x000000353f357223 */ /* 0x000fca000000000c */
[----:B------:R-:W1:Y:S08]  /*1160*/  LDS.U.128 R8, [R65+0x640] ;  /* 0x0006400041087984 */ /* 0x000e700000001c00 */
[----:B------:R-:W3:Y:S08]  /*1170*/  LDS.U.128 R12, [R65+0x840] ;  /* 0x00084000410c7984 */ /* 0x000ef00000001c00 */
[----:B------:R-:W4:Y:S08]  /*1180*/  LDS.U.128 R16, [R65+0xa40] ;  /* 0x000a400041107984 */ /* 0x000f300000001c00 */
[----:B------:R-:W5:Y:S08]  /*1190*/  LDS.U.128 R24, [R65+0xe40] ;  /* 0x000e400041187984 */ /* 0x000f700000001c00 */
[----:B------:R-:W3:Y:S01]  /*11a0*/  LDS.U R52, [R2.X4+0x1900] ;  /* 0x0019000002347984 */ /* 0x000ee20000005800 */
[----:B------:R-:W-:-:S02]  /*11b0*/  FFMA R29, R62, R30, R29 ;  /* 0x0000001e3e1d7223 */ /* 0x000fc4000000001d */
[C---:B------:R-:W-:Y:S02]  /*11c0*/  FFMA R45, R63.reuse, R45, R44 ;  /* 0x0000002d3f2d7223 */ /* 0x040fe4000000002c */
[----:B------:R-:W-:Y:S02]  /*11d0*/  FFMA R29, R60, R31, R29 ;  /* 0x0000001f3c1d7223 */ /* 0x000fe4000000001d */
[----:B------:R-:W-:Y:S02]  /*11e0*/  FFMA R57, R63, R57, R56 ;  /* 0x000000393f397223 */ /* 0x000fe40000000038 */
[C---:B------:R-:W-:Y:S02]  /*11f0*/  FFMA R37, R62.reuse, R38, R37 ;  /* 0x000000263e257223 */ /* 0x040fe40000000025 */
[----:B--2---:R-:W-:Y:S02]  /*1200*/  FFMA R4, R71, R4, R29 ;  /* 0x0000000447047223 */ /* 0x004fe4000000001d */
[----:B------:R-:W-:-:S02]  /*1210*/  FFMA R41, R62, R42, R41 ;  /* 0x0000002a3e297223 */ /* 0x000fc40000000029 */
[C---:B------:R-:W-:Y:S02]  /*1220*/  FFMA R46, R62.reuse, R46, R45 ;  /* 0x0000002e3e2e7223 */ /* 0x040fe4000000002d */
[C---:B------:R-:W-:Y:S02]  /*1230*/  FFMA R54, R62.reuse, R54, R53 ;  /* 0x000000363e367223 */ /* 0x040fe40000000035 */
[----:B------:R-:W-:Y:S02]  /*1240*/  FFMA R58, R62, R58, R57 ;  /* 0x0000003a3e3a7223 */ /* 0x000fe40000000039 */
[----:B0-----:R-:W-:Y:S02]  /*1250*/  FFMA R28, R71, R32, R28 ;  /* 0x00000020471c7223 */ /* 0x001fe4000000001c */
[C---:B------:R-:W-:Y:S02]  /*1260*/  FFMA R37, R60.reuse, R39, R37 ;  /* 0x000000273c257223 */ /* 0x040fe40000000025 */
[----:B------:R-:W-:-:S02]  /*1270*/  FFMA R41, R60, R43, R41 ;  /* 0x0000002b3c297223 */ /* 0x000fc40000000029 */
[C---:B------:R-:W-:Y:S02]  /*1280*/  FFMA R46, R60.reuse, R47, R46 ;  /* 0x0000002f3c2e7223 */ /* 0x040fe4000000002e */
[C---:B------:R-:W-:Y:S02]  /*1290*/  FFMA R55, R60.reuse, R55, R54 ;  /* 0x000000373c377223 */ /* 0x040fe40000000036 */
[----:B------:R-:W-:Y:S02]  /*12a0*/  FFMA R59, R60, R59, R58 ;  /* 0x0000003b3c3b7223 */ /* 0x000fe4000000003a */
[----:B------:R-:W-:Y:S01]  /*12b0*/  FFMA R5, R68, R5, R4 ;  /* 0x0000000544057223 */ /* 0x000fe20000000004 */
[----:B------:R-:W-:Y:S01]  /*12c0*/  LDS.U.128 R60, [R65+0x250] ;  /* 0x00025000413c7984 */ /* 0x000fe20000001c00 */
[----:B------:R-:W-:Y:S02]  /*12d0*/  FFMA R48, R48, R71, R69 ;  /* 0x0000004730307223 */ /* 0x000fe40000000045 */
[----:B------:R-:W-:-:S02]  /*12e0*/  FFMA R33, R68, R33, R28 ;  /* 0x0000002144217223 */ /* 0x000fc4000000001c */
[C---:B-1----:R-:W-:Y:S02]  /*12f0*/  FFMA R8, R71.reuse, R8, R37 ;  /* 0x0000000847087223 */ /* 0x042fe40000000025 */
[C---:B---3--:R-:W-:Y:S01]  /*1300*/  FFMA R12, R71.reuse, R12, R41 ;  /* 0x0000000c470c7223 */ /* 0x048fe20000000029 */
[----:B------:R-:W0:Y:S01]  /*1310*/  LDS.U R4, [R2.X4+0x1a00] ;  /* 0x001a000002047984 */ /* 0x000e220000005800 */
[C---:B----4-:R-:W-:Y:S02]  /*1320*/  FFMA R16, R71.reuse, R16, R46 ;  /* 0x0000001047107223 */ /* 0x050fe4000000002e */
[C---:B------:R-:W-:Y:S01]  /*1330*/  FFMA R20, R71.reuse, R20, R55 ;  /* 0x0000001447147223 */ /* 0x040fe20000000037 */
[----:B------:R-:W1:Y:S01]  /*1340*/  LDS.U.128 R28, [R65+0x50] ;  /* 0x00005000411c7984 */ /* 0x000e620000001c00 */
[----:B-----5:R-:W-:Y:S02]  /*1350*/  FFMA R24, R71, R24, R59 ;  /* 0x0000001847187223 */ /* 0x020fe4000000003b */
[----:B------:R-:W-:-:S02]  /*1360*/  FFMA R49, R68, R49, R48 ;  /* 0x0000003144317223 */ /* 0x000fc40000000030 */
[----:B------:R-:W-:-:S03]  /*1370*/  FFMA R9, R68, R9, R8 ;  /* 0x0000000944097223 */ /* 0x000fc60000000008 */
[----:B------:R-:W2:Y:S01]  /*1380*/  LDS.U.128 R36, [R65+0x450] ;  /* 0x0004500041247984 */ /* 0x000ea20000001c00 */
[C---:B------:R-:W-:Y:S02]  /*1390*/  FFMA R13, R68.reuse, R13, R12 ;  /* 0x0000000d440d7223 */ /* 0x040fe4000000000c */
[C---:B------:R-:W-:Y:S02]  /*13a0*/  FFMA R17, R68.reuse, R17, R16 ;  /* 0x0000001144117223 */ /* 0x040fe40000000010 */
[C---:B------:R-:W-:Y:S02]  /*13b0*/  FFMA R21, R68.reuse, R21, R20 ;  /* 0x0000001544157223 */ /* 0x040fe40000000014 */
[----:B------:R-:W-:Y:S01]  /*13c0*/  FFMA R25, R68, R25, R24 ;  /* 0x0000001944197223 */ /* 0x000fe20000000018 */
[----:B------:R-:W3:Y:S01]  /*13d0*/  LDS.U.128 R40, [R65+0x650] ;  /* 0x0006500041287984 */ /* 0x000ee20000001c00 */
[C---:B------:R-:W-:Y:S02]  /*13e0*/  FFMA R50, R52.reuse, R50, R49 ;  /* 0x0000003234327223 */ /* 0x040fe40000000031 */
[----:B------:R-:W-:-:S02]  /*13f0*/  FFMA R34, R52, R34, R33 ;  /* 0x0000002234227223 */ /* 0x000fc40000000021 */
[----:B------:R-:W-:-:S03]  /*1400*/  FFMA R6, R52, R6, R5 ;  /* 0x0000000634067223 */ /* 0x000fc60000000005 */
[----:B------:R-:W4:Y:S01]  /*1410*/  LDS.U.128 R56, [R65+0xe50] ;  /* 0x000e500041387984 */ /* 0x000f220000001c00 */
[C---:B------:R-:W-:Y:S02]  /*1420*/  FFMA R10, R52.reuse, R10, R9 ;  /* 0x0000000a340a7223 */ /* 0x040fe40000000009 */
[C---:B------:R-:W-:Y:S02]  /*1430*/  FFMA R14, R52.reuse, R14, R13 ;  /* 0x0000000e340e7223 */ /* 0x040fe4000000000d */
[C---:B------:R-:W-:Y:S02]  /*1440*/  FFMA R18, R52.reuse, R18, R17 ;  /* 0x0000001234127223 */ /* 0x040fe40000000011 */
[C---:B------:R-:W-:Y:S01]  /*1450*/  FFMA R22, R52.reuse, R22, R21 ;  /* 0x0000001634167223 */ /* 0x040fe20000000015 */
[----:B------:R-:W5:Y:S01]  /*1460*/  LDS.U R69, [R2.X4+0x1b00] ;  /* 0x001b000002457984 */ /* 0x000f620000005800 */
[----:B------:R-:W-:-:S03]  /*1470*/  FFMA R26, R52, R26, R25 ;  /* 0x0000001a341a7223 */ /* 0x000fc60000000019 */
[----:B------:R-:W4:Y:S01]  /*1480*/  LDS.U.128 R44, [R65+0x850] ;  /* 0x00085000412c7984 */ /* 0x000f220000001c00 */
[----:B------:R-:W-:-:S07]  /*1490*/  FFMA R5, R70, R51, R50 ;  /* 0x0000003346057223 */ /* 0x000fce0000000032 */
[----:B------:R-:W5:Y:S08]  /*14a0*/  LDS.U.128 R52, [R65+0xc50] ;  /* 0x000c500041347984 */ /* 0x000f700000001c00 */
[----:B------:R-:W5:Y:S08]  /*14b0*/  LDS.U.128 R48, [R65+0xa50] ;  /* 0x000a500041307984 */ /* 0x000f700000001c00 */
[----:B------:R-:W5:Y:S01]  /*14c0*/  LDS.U R71, [R2.X4+0x1b80] ;  /* 0x001b800002477984 */ /* 0x000f620000005800 */
[----:B------:R-:W-:-:S02]  /*14d0*/  FFMA R35, R70, R35, R34 ;  /* 0x0000002346237223 */ /* 0x000fc40000000022 */
[----:B------:R-:W-:Y:S01]  /*14e0*/  FFMA R7, R70, R7, R6 ;  /* 0x0000000746077223 */ /* 0x000fe20000000006 */
[----:B------:R-:W-:Y:S01]  /*14f0*/  LDS.U R68, [R2.X4+0x1d80] ;  /* 0x001d800002447984 */ /* 0x000fe20000005800 */
[----:B0-----:R-:W-:Y:S02]  /*1500*/  FFMA R35, R4, R60, R35 ;  /* 0x0000003c04237223 */ /* 0x001fe40000000023 */
[----:B------:R-:W-:Y:S01]  /*1510*/  FFMA R11, R70, R11, R10 ;  /* 0x0000000b460b7223 */ /* 0x000fe2000000000a */
[----:B------:R-:W-:Y:S01]  /*1520*/  LDS.U R60, [R2.X4+0x1d00] ;  /* 0x001d0000023c7984 */ /* 0x000fe20000005800 */
[----:B-1----:R-:W-:Y:S02]  /*1530*/  FFMA R5, R28, R4, R5 ;  /* 0x000000041c057223 */ /* 0x002fe40000000005 */
[----:B------:R-:W-:Y:S02]  /*1540*/  FFMA R27, R70, R27, R26 ;  /* 0x0000001b461b7223 */ /* 0x000fe4000000001a */
[----:B--2---:R-:W-:-:S02]  /*1550*/  FFMA R7, R4, R36, R7 ;  /* 0x0000002404077223 */ /* 0x004fc40000000007 */
[----:B---3--:R-:W-:Y:S01]  /*1560*/  FFMA R11, R4, R40, R11 ;  /* 0x00000028040b7223 */ /* 0x008fe2000000000b */
[----:B------:R-:W-:Y:S01]  /*1570*/  LDS.U R36, [R2.X4+0x1c80] ;  /* 0x001c800002247984 */ /* 0x000fe20000005800 */
[C---:B------:R-:W-:Y:S02]  /*1580*/  FFMA R15, R70.reuse, R15, R14 ;  /* 0x0000000f460f7223 */ /* 0x040fe4000000000e */
[----:B------:R-:W-:Y:S02]  /*1590*/  FFMA R23, R70, R23, R22 ;  /* 0x0000001746177223 */ /* 0x000fe40000000016 */
[----:B------:R-:W-:Y:S02]  /*15a0*/  FFMA R5, R72, R29, R5 ;  /* 0x0000001d48057223 */ /* 0x000fe40000000005 */
[----:B----4-:R-:W-:Y:S02]  /*15b0*/  FFMA R27, R4, R56, R27 ;  /* 0x00000038041b7223 */ /* 0x010fe4000000001b */
[----:B------:R-:W-:-:S02]  /*15c0*/  FFMA R61, R72, R61, R35 ;  /* 0x0000003d483d7223 */ /* 0x000fc40000000023 */
[C---:B------:R-:W-:Y:S01]  /*15d0*/  FFMA R7, R72.reuse, R37, R7 ;  /* 0x0000002548077223 */ /* 0x040fe20000000007 */
[----:B------:R-:W-:Y:S01]  /*15e0*/  LDS.U.128 R32, [R65+0x60] ;  /* 0x0000600041207984 */ /* 0x000fe20000001c00 */
[----:B------:R-:W-:Y:S02]  /*15f0*/  FFMA R11, R72, R41, R11 ;  /* 0x00000029480b7223 */ /* 0x000fe4000000000b */
[----:B------:R-:W-:Y:S02]  /*1600*/  FFMA R19, R70, R19, R18 ;  /* 0x0000001346137223 */ /* 0x000fe40000000012 */
[----:B-----5:R-:W-:-:S03]  /*1610*/  FFMA R30, R69, R30, R5 ;  /* 0x0000001e451e7223 */ /* 0x020fc60000000005 */
[----:B------:R-:W0:Y:S01]  /*1620*/  LDS.U R37, [R2.X4+0x1c00] ;  /* 0x001c000002257984 */ /* 0x000e220000005800 */
[C---:B------:R-:W-:Y:S02]  /*1630*/  FFMA R15, R4.reuse, R44, R15 ;  /* 0x0000002c040f7223 */ /* 0x040fe4000000000f */
[----:B------:R-:W-:Y:S02]  /*1640*/  FFMA R23, R4, R52, R23 ;  /* 0x0000003404177223 */ /* 0x000fe40000000017 */
[C---:B------:R-:W-:Y:S02]  /*1650*/  FFMA R27, R72.reuse, R57, R27 ;  /* 0x00000039481b7223 */ /* 0x040fe4000000001b */
[C---:B------:R-:W-:Y:S02]  /*1660*/  FFMA R42, R69.reuse, R42, R11 ;  /* 0x0000002a452a7223 */ /* 0x040fe4000000000b */
[----:B------:R-:W-:Y:S01]  /*1670*/  FFMA R38, R69, R38, R7 ;  /* 0x0000002645267223 */ /* 0x000fe20000000007 */
[----:B------:R-:W1:Y:S01]  /*1680*/  LDS.U.128 R8, [R65+0x460] ;  /* 0x0004600041087984 */ /* 0x000e620000001c00 */
[----:B------:R-:W-:-:S02]  /*1690*/  FFMA R45, R72, R45, R15 ;  /* 0x0000002d482d7223 */ /* 0x000fc4000000000f */
[----:B------:R-:W-:Y:S02]  /*16a0*/  FFMA R48, R4, R48, R19 ;  /* 0x0000003004307223 */ /* 0x000fe40000000013 */
[----:B------:R-:W-:Y:S02]  /*16b0*/  FFMA R53, R72, R53, R23 ;  /* 0x0000003548357223 */ /* 0x000fe40000000017 */
[----:B------:R-:W-:Y:S01]  /*16c0*/  FFMA R58, R69, R58, R27 ;  /* 0x0000003a453a7223 */ /* 0x000fe2000000001b */
[----:B------:R-:W2:Y:S01]  /*16d0*/  LDS.U.128 R4, [R65+0x260] ;  /* 0x0002600041047984 */ /* 0x000ea20000001c00 */
[----:B------:R-:W-:-:S07]  /*16e0*/  FFMA R40, R71, R31, R30 ;  /* 0x0000001f47287223 */ /* 0x000fce000000001e */
[----:B------:R-:W3:Y:S08]  /*16f0*/  LDS.U.128 R12, [R65+0x660] ;  /* 0x00066000410c7984 */ /* 0x000ef00000001c00 */
[----:B------:R-:W4:Y:S08]  /*1700*/  LDS.U.128 R16, [R65+0x860] ;  /* 0x0008600041107984 */ /* 0x000f300000001c00 */
[----:B------:R-:W5:Y:S08]  /*1710*/  LDS.U.128 R20, [R65+0xa60] ;  /* 0x000a600041147984 */ /* 0x000f700000001c00 */
[----:B------:R-:W3:Y:S08]  /*1720*/  LDS.U.128 R24, [R65+0xc60] ;  /* 0x000c600041187984 */ /* 0x000ef00000001c00 */
[----:B------:R-:W5:Y:S01]  /*1730*/  LDS.U.128 R28, [R65+0xe60] ;  /* 0x000e6000411c7984 */ /* 0x000f620000001c00 */
[----:B------:R-:W-:-:S02]  /*1740*/  FFMA R48, R72, R49, R48 ;  /* 0x0000003148307223 */ /* 0x000fc40000000030 */
[----:B0-----:R-:W-:Y:S02]  /*1750*/  FFMA R32, R32, R37, R40 ;  /* 0x0000002520207223 */ /* 0x001fe40000000028 */
[C---:B------:R-:W-:Y:S02]  /*1760*/  FFMA R62, R69.reuse, R62, R61 ;  /* 0x0000003e453e7223 */ /* 0x040fe4000000003d */
[C---:B------:R-:W-:Y:S02]  /*1770*/  FFMA R46, R69.reuse, R46, R45 ;  /* 0x0000002e452e7223 */ /* 0x040fe4000000002d */
[C---:B------:R-:W-:Y:S02]  /*1780*/  FFMA R50, R69.reuse, R50, R48 ;  /* 0x0000003245327223 */ /* 0x040fe40000000030 */
[----:B------:R-:W-:Y:S02]  /*1790*/  FFMA R54, R69, R54, R53 ;  /* 0x0000003645367223 */ /* 0x000fe40000000035 */
[----:B------:R-:W-:-:S02]  /*17a0*/  FFMA R33, R36, R33, R32 ;  /* 0x0000002124217223 */ /* 0x000fc40000000020 */
[C---:B------:R-:W-:Y:S02]  /*17b0*/  FFMA R62, R71.reuse, R63, R62 ;  /* 0x0000003f473e7223 */ /* 0x040fe4000000003e */
[C---:B------:R-:W-:Y:S02]  /*17c0*/  FFMA R38, R71.reuse, R39, R38 ;  /* 0x0000002747267223 */ /* 0x040fe40000000026 */
[C---:B------:R-:W-:Y:S02]  /*17d0*/  FFMA R42, R71.reuse, R43, R42 ;  /* 0x0000002b472a7223 */ /* 0x040fe4000000002a */
[C---:B------:R-:W-:Y:S02]  /*17e0*/  FFMA R46, R71.reuse, R47, R46 ;  /* 0x0000002f472e7223 */ /* 0x040fe4000000002e */
[C---:B------:R-:W-:Y:S02]  /*17f0*/  FFMA R50, R71.reuse, R51, R50 ;  /* 0x0000003347327223 */ /* 0x040fe40000000032 */
[----:B------:R-:W-:-:S02]  /*1800*/  FFMA R32, R71, R55, R54 ;  /* 0x0000003747207223 */ /* 0x000fc40000000036 */
[----:B------:R-:W-:Y:S01]  /*1810*/  FFMA R71, R71, R59, R58 ;  /* 0x0000003b47477223 */ /* 0x000fe2000000003a */
[----:B------:R-:W-:Y:S01]  /*1820*/  LDS.U.128 R52, [R65+0x270] ;  /* 0x0002700041347984 */ /* 0x000fe20000001c00 */
[C---:B-1----:R-:W-:Y:S02]  /*1830*/  FFMA R8, R37.reuse, R8, R38 ;  /* 0x0000000825087223 */ /* 0x042fe40000000026 */
[C---:B--2---:R-:W-:Y:S02]  /*1840*/  FFMA R4, R37.reuse, R4, R62 ;  /* 0x0000000425047223 */ /* 0x044fe4000000003e */
[C---:B---3--:R-:W-:Y:S02]  /*1850*/  FFMA R12, R37.reuse, R12, R42 ;  /* 0x0000000c250c7223 */ /* 0x048fe4000000002a */
[C---:B----4-:R-:W-:Y:S01]  /*1860*/  FFMA R16, R37.reuse, R16, R46 ;  /* 0x0000001025107223 */ /* 0x050fe2000000002e */
[----:B------:R-:W-:Y:S01]  /*1870*/  LDS.U.128 R56, [R65+0x70] ;  /* 0x0000700041387984 */ /* 0x000fe20000001c00 */
[----:B-----5:R-:W-:-:S02]  /*1880*/  FFMA R20, R37, R20, R50 ;  /* 0x0000001425147223 */ /* 0x020fc40000000032 */
[C---:B------:R-:W-:Y:S02]  /*1890*/  FFMA R24, R37.reuse, R24, R32 ;  /* 0x0000001825187223 */ /* 0x040fe40000000020 */
[----:B------:R-:W-:Y:S02]  /*18a0*/  FFMA R28, R37, R28, R71 ;  /* 0x0000001c251c7223 */ /* 0x000fe40000000047 */
[----:B------:R-:W-:Y:S01]  /*18b0*/  FFMA R34, R60, R34, R33 ;  /* 0x000000223c227223 */ /* 0x000fe20000000021 */
[----:B------:R-:W-:Y:S01]  /*18c0*/  LDS.U.128 R48, [R65+0x470] ;  /* 0x0004700041307984 */ /* 0x000fe20000001c00 */
[C---:B------:R-:W-:Y:S02]  /*18d0*/  FFMA R9, R36.reuse, R9, R8 ;  /* 0x0000000924097223 */ /* 0x040fe40000000008 */
[C---:B------:R-:W-:Y:S02]  /*18e0*/  FFMA R5, R36.reuse, R5, R4 ;  /* 0x0000000524057223 */ /* 0x040fe40000000004 */
[----:B------:R-:W-:-:S02]  /*18f0*/  FFMA R13, R36, R13, R12 ;  /* 0x0000000d240d7223 */ /* 0x000fc4000000000c */
[C---:B------:R-:W-:Y:S01]  /*1900*/  FFMA R17, R36.reuse, R17, R16 ;  /* 0x0000001124117223 */ /* 0x040fe20000000010 */
[----:B------:R-:W0:Y:S01]  /*1910*/  LDS.U R4, [R2.X4+0x1e00] ;  /* 0x001e000002047984 */ /* 0x000e220000005800 */
[C---:B------:R-:W-:Y:S02]  /*1920*/  FFMA R21, R36.reuse, R21, R20 ;  /* 0x0000001524157223 */ /* 0x040fe40000000014 */
[C---:B------:R-:W-:Y:S01]  /*1930*/  FFMA R25, R36.reuse, R25, R24 ;  /* 0x0000001924197223 */ /* 0x040fe20000000018 */
[----:B------:R-:W1:Y:S01]  /*1940*/  LDS.U.128 R44, [R65+0x670] ;  /* 0x00067000412c7984 */ /* 0x000e620000001c00 */
[----:B------:R-:W-:Y:S02]  /*1950*/  FFMA R29, R36, R29, R28 ;  /* 0x0000001d241d7223 */ /* 0x000fe4000000001c */
[C---:B------:R-:W-:Y:S02]  /*1960*/  FFMA R10, R60.reuse, R10, R9 ;  /* 0x0000000a3c0a7223 */ /* 0x040fe40000000009 */
[----:B------:R-:W-:-:S02]  /*1970*/  FFMA R6, R60, R6, R5 ;  /* 0x000000063c067223 */ /* 0x000fc40000000005 */
[C---:B------:R-:W-:Y:S01]  /*1980*/  FFMA R14, R60.reuse, R14, R13 ;  /* 0x0000000e3c0e7223 */ /* 0x040fe2000000000d */
[----:B------:R-:W2:Y:S01]  /*1990*/  LDS.U.128 R40, [R65+0x870] ;  /* 0x0008700041287984 */ /* 0x000ea20000001c00 */
[C---:B------:R-:W-:Y:S02]  /*19a0*/  FFMA R18, R60.reuse, R18, R17 ;  /* 0x000000123c127223 */ /* 0x040fe40000000011 */
[C---:B------:R-:W-:Y:S02]  /*19b0*/  FFMA R22, R60.reuse, R22, R21 ;  /* 0x000000163c167223 */ /* 0x040fe40000000015 */
[C---:B------:R-:W-:Y:S02]  /*19c0*/  FFMA R26, R60.reuse, R26, R25 ;  /* 0x0000001a3c1a7223 */ /* 0x040fe40000000019 */
[----:B------:R-:W-:Y:S01]  /*19d0*/  FFMA R30, R60, R30, R29 ;  /* 0x0000001e3c1e7223 */ /* 0x000fe2000000001d */
[----:B------:R-:W3:Y:S01]  /*19e0*/  LDS.U.128 R36, [R65+0xa70] ;  /* 0x000a700041247984 */ /* 0x000ee20000001c00 */
[----:B------:R-:W-:-:S07]  /*19f0*/  FFMA R9, R68, R35, R34 ;  /* 0x0000002344097223 */ /* 0x000fce0000000022 */
[----:B------:R-:W4:Y:S08]  /*1a00*/  LDS.U.128 R60, [R65+0xc70] ;  /* 0x000c7000413c7984 */ /* 0x000f300000001c00 */
[----:B------:R-:W5:Y:S01]  /*1a10*/  LDS.U.128 R32, [R65+0xe70] ;  /* 0x000e700041207984 */ /* 0x000f620000001c00 */
[----:B------:R-:W-:-:S07]  /*1a20*/  FFMA R7, R68, R7, R6 ;  /* 0x0000000744077223 */ /* 0x000fce0000000006 */
[----:B------:R-:W5:Y:S04]  /*1a30*/  LDS.U R5, [R2.X4+0x1e80] ;  /* 0x001e800002057984 */ /* 0x000f680000005800 */
[----:B------:R-:W5:Y:S04]  /*1a40*/  LDS.U R8, [R2.X4+0x1f00] ;  /* 0x001f000002087984 */ /* 0x000f680000005800 */
[----:B------:R-:W5:Y:S01]  /*1a50*/  LDS.U R6, [R2.X4+0x1f80] ;  /* 0x001f800002067984 */ /* 0x000f620000005800 */
[----:B------:R-:W-:Y:S01]  /*1a60*/  IADD3 R3, R3, 0x1, RZ ;  /* 0x0000000103037810 */ /* 0x000fe20007ffe0ff */
[----:B------:R-:W-:-:S02]  /*1a70*/  FFMA R11, R68, R11, R10 ;  /* 0x0000000b440b7223 */ /* 0x000fc4000000000a */
[C---:B------:R-:W-:Y:S02]  /*1a80*/  FFMA R15, R68.reuse, R15, R14 ;  /* 0x0000000f440f7223 */ /* 0x040fe4000000000e */
[C---:B------:R-:W-:Y:S02]  /*1a90*/  FFMA R19, R68.reuse, R19, R18 ;  /* 0x0000001344137223 */ /* 0x040fe40000000012 */
[C---:B------:R-:W-:Y:S02]  /*1aa0*/  FFMA R23, R68.reuse, R23, R22 ;  /* 0x0000001744177223 */ /* 0x040fe40000000016 */
[C---:B------:R-:W-:Y:S02]  /*1ab0*/  FFMA R27, R68.reuse, R27, R26 ;  /* 0x0000001b441b7223 */ /* 0x040fe4000000001a */
[----:B------:R-:W-:Y:S01]  /*1ac0*/  FFMA R31, R68, R31, R30 ;  /* 0x0000001f441f7223 */ /* 0x000fe2000000001e */
[----:B------:R-:W-:Y:S01]  /*1ad0*/  ISETP.GE.AND P0, PT, R3, UR5, PT ;  /* 0x0000000503007c0c */ /* 0x000fe2000bf06270 */
[----:B0-----:R-:W-:-:S02]  /*1ae0*/  FFMA R52, R4, R52, R7 ;  /* 0x0000003404347223 */ /* 0x001fc40000000007 */
[----:B------:R-:W-:Y:S02]  /*1af0*/  FFMA R48, R4, R48, R11 ;  /* 0x0000003004307223 */ /* 0x000fe4000000000b */
[----:B------:R-:W-:Y:S02]  /*1b00*/  FFMA R56, R56, R4, R9 ;  /* 0x0000000438387223 */ /* 0x000fe40000000009 */
[C---:B-1----:R-:W-:Y:S02]  /*1b10*/  FFMA R44, R4.reuse, R44, R15 ;  /* 0x0000002c042c7223 */ /* 0x042fe4000000000f */
[C---:B--2---:R-:W-:Y:S02]  /*1b20*/  FFMA R40, R4.reuse, R40, R19 ;  /* 0x0000002804287223 */ /* 0x044fe40000000013 */
[C---:B---3--:R-:W-:Y:S02]  /*1b30*/  FFMA R36, R4.reuse, R36, R23 ;  /* 0x0000002404247223 */ /* 0x048fe40000000017 */
[----:B----4-:R-:W-:-:S02]  /*1b40*/  FFMA R60, R4, R60, R27 ;  /* 0x0000003c043c7223 */ /* 0x010fc4000000001b */
[----:B-----5:R-:W-:Y:S02]  /*1b50*/  FFMA R32, R4, R32, R31 ;  /* 0x0000002004207223 */ /* 0x020fe4000000001f */
[C---:B------:R-:W-:Y:S02]  /*1b60*/  FFMA R53, R5.reuse, R53, R52 ;  /* 0x0000003505357223 */ /* 0x040fe40000000034 */
[C---:B------:R-:W-:Y:S02]  /*1b70*/  FFMA R49, R5.reuse, R49, R48 ;  /* 0x0000003105317223 */ /* 0x040fe40000000030 */
[C---:B------:R-:W-:Y:S02]  /*1b80*/  FFMA R57, R5.reuse, R57, R56 ;  /* 0x0000003905397223 */ /* 0x040fe40000000038 */
[C---:B------:R-:W-:Y:S02]  /*1b90*/  FFMA R45, R5.reuse, R45, R44 ;  /* 0x0000002d052d7223 */ /* 0x040fe4000000002c */
[----:B------:R-:W-:-:S02]  /*1ba0*/  FFMA R41, R5, R41, R40 ;  /* 0x0000002905297223 */ /* 0x000fc40000000028 */
[C---:B------:R-:W-:Y:S02]  /*1bb0*/  FFMA R37, R5.reuse, R37, R36 ;  /* 0x0000002505257223 */ /* 0x040fe40000000024 */
[C---:B------:R-:W-:Y:S02]  /*1bc0*/  FFMA R61, R5.reuse, R61, R60 ;  /* 0x0000003d053d7223 */ /* 0x040fe4000000003c */
[----:B------:R-:W-:Y:S02]  /*1bd0*/  FFMA R33, R5, R33, R32 ;  /* 0x0000002105217223 */ /* 0x000fe40000000020 */
[C---:B------:R-:W-:Y:S02]  /*1be0*/  FFMA R53, R8.reuse, R54, R53 ;  /* 0x0000003608357223 */ /* 0x040fe40000000035 */
[C---:B------:R-:W-:Y:S02]  /*1bf0*/  FFMA R49, R8.reuse, R50, R49 ;  /* 0x0000003208317223 */ /* 0x040fe40000000031 */
[----:B------:R-:W-:-:S02]  /*1c00*/  FFMA R57, R8, R58, R57 ;  /* 0x0000003a08397223 */ /* 0x000fc40000000039 */
[C---:B------:R-:W-:Y:S02]  /*1c10*/  FFMA R45, R8.reuse, R46, R45 ;  /* 0x0000002e082d7223 */ /* 0x040fe4000000002d */
        /* <DEDUP_REMOVED lines=12> */
[----:B------:R-:W-:Y:S05]  /*1ce0*/  BAR.SYNC 0x0 ;  /* 0x0000000000007b1d */ /* 0x000fea0000000000 */
[----:B------:R-:W-:Y:S05]  /*1cf0*/  @!P0 BRA `(.L_x_2) ;  /* 0xffffe58000008947 */ /* 0x000fea000383ffff */
.L_x_1:
[----:B------:R-:W-:Y:S01]  /*1d00*/  MOV R3, 0x4 ;  /* 0x0000000400037802 */ /* 0x000fe20000000f00 */
[----:B------:R-:W-:Y:S01]  /*1d10*/  IMAD R2, R66, c[0x0][0x17c], R67 ;  /* 0x00005f0042027a24 */ /* 0x000fe200078e0243 */
[----:B------:R-:W-:-:S03]  /*1d20*/  MOV R17, c[0x0][0x17c] ;  /* 0x00005f0000117a02 */ /* 0x000fc60000000f00 */
[----:B------:R-:W-:Y:S01]  /*1d30*/  IMAD.WIDE R2, R2, R3, c[0x0][0x170] ;  /* 0x00005c0002027625 */ /* 0x000fe200078e0203 */
[----:B------:R-:W-:-:S05]  /*1d40*/  SHF.L.U32 R17, R17, 0x2, RZ ;  /* 0x0000000211117819 */ /* 0x000fca00000006ff */
[C---:B------:R-:W-:Y:S02]  /*1d50*/  IMAD.WIDE R4, R17.reuse, 0x4, R2 ;  /* 0x0000000411047825 */ /* 0x040fe400078e0202 */
[----:B------:R-:W-:Y:S04]  /*1d60*/  STG.E.SYS [R2], R59 ;  /* 0x0000003b02007386 */ /* 0x000fe8000010e900 */
[C---:B------:R-:W-:Y:S02]  /*1d70*/  IMAD.WIDE R6, R17.reuse, 0x4, R4 ;  /* 0x0000000411067825 */ /* 0x040fe400078e0204 */
[----:B------:R-:W-:Y:S04]  /*1d80*/  STG.E.SYS [R4], R29 ;  /* 0x0000001d04007386 */ /* 0x000fe8000010e900 */
[----:B------:R-:W-:-:S02]  /*1d90*/  IMAD.WIDE R8, R17, 0x4, R6 ;  /* 0x0000000411087825 */ /* 0x000fc400078e0206 */
        /* <DEDUP_REMOVED lines=8> */
[----:B------:R-:W-:Y:S06]  /*1e20*/  STG.E.SYS [R14], R63 ;  /* 0x0000003f0e007386 */ /* 0x000fec000010e900 */
[----:B------:R-:W-:Y:S01]  /*1e30*/  STG.E.SYS [R16], R55 ;  /* 0x0000003710007386 */ /* 0x000fe2000010e900 */
[----:B------:R-:W-:Y:S05]  /*1e40*/  EXIT ;  /* 0x000000000000794d */ /* 0x000fea0003800000 */
.L_x_3:
[----:B------:R-:W-:-:S00]  /*1e50*/  BRA `(.L_x_3) ;  /* 0xfffffff000007947 */ /* 0x000fc0000383ffff */
[----:B------:R-:W-:-:S00]  /*1e60*/  NOP ;  /* 0x0000000000007918 */ /* 0x000fc00000000000 */
[----:B------:R-:W-:-:S00]  /*1e70*/  NOP ;  /* 0x0000000000007918 */ /* 0x000fc00000000000 */
.L_x_4:


//--------------------- .nv.shared._Z6matmulPfS_S_iii --------------------------
	.section	.nv.shared._Z6matmulPfS_S_iii,"aw",@nobits
	.align	4
.nv.shared._Z6matmulPfS_S_iii:
	.zero		8192
